	.headerflags	@"EF_CUDA_TEXMODE_UNIFIED EF_CUDA_64BIT_ADDRESS EF_CUDA_SM80 EF_CUDA_VIRTUAL_SM(EF_CUDA_SM80)"
	.elftype	@"ET_EXEC"


//--------------------- .nv.info                  --------------------------
	.section	.nv.info,"",@"SHT_CUDA_INFO"
	.align	4


	//----- nvinfo : EIATTR_REGCOUNT
	.align		4
        /*0000*/ 	.byte	0x04, 0x2f
        /*0002*/ 	.short	(.L_1 - .L_0)
	.align		4
.L_0:
        /*0004*/ 	.word	index@(candidate4)
        /*0008*/ 	.word	0x000000a7


	//----- nvinfo : EIATTR_MAX_STACK_SIZE
	.align		4
.L_1:
        /*000c*/ 	.byte	0x04, 0x23
        /*000e*/ 	.short	(.L_3 - .L_2)
	.align		4
.L_2:
        /*0010*/ 	.word	index@(candidate4)
        /*0014*/ 	.word	0x00000000


	//----- nvinfo : EIATTR_MIN_STACK_SIZE
	.align		4
.L_3:
        /*0018*/ 	.byte	0x04, 0x12
        /*001a*/ 	.short	(.L_5 - .L_4)
	.align		4
.L_4:
        /*001c*/ 	.word	index@(candidate4)
        /*0020*/ 	.word	0x00000000


	//----- nvinfo : EIATTR_FRAME_SIZE
	.align		4
.L_5:
        /*0024*/ 	.byte	0x04, 0x11
        /*0026*/ 	.short	(.L_7 - .L_6)
	.align		4
.L_6:
        /*0028*/ 	.word	index@(candidate4)
        /*002c*/ 	.word	0x00000000
.L_7:


//--------------------- .nv.info.candidate4       --------------------------
	.section	.nv.info.candidate4,"",@"SHT_CUDA_INFO"
	.align	4


	//----- nvinfo : EIATTR_CUDA_API_VERSION
	.align		4
        /*0000*/ 	.byte	0x04, 0x37
        /*0002*/ 	.short	(.L_9 - .L_8)
.L_8:
        /*0004*/ 	.word	0x00000075


	//----- nvinfo : EIATTR_SW2861232_WAR
	.align		4
.L_9:
        /*0008*/ 	.byte	0x01, 0x35
	.zero		2


	//----- nvinfo : EIATTR_PARAM_CBANK
	.align		4
        /*000c*/ 	.byte	0x04, 0x0a
        /*000e*/ 	.short	(.L_11 - .L_10)
	.align		4
.L_10:
        /*0010*/ 	.word	index@(.nv.constant0.candidate4)
        /*0014*/ 	.short	0x0160
        /*0016*/ 	.short	0x0018


	//----- nvinfo : EIATTR_CBANK_PARAM_SIZE
	.align		4
.L_11:
        /*0018*/ 	.byte	0x03, 0x19
        /*001a*/ 	.short	0x0018


	//----- nvinfo : EIATTR_KPARAM_INFO
	.align		4
        /*001c*/ 	.byte	0x04, 0x17
        /*001e*/ 	.short	(.L_13 - .L_12)
.L_12:
        /*0020*/ 	.word	0x00000000
        /*0024*/ 	.short	0x0002
        /*0026*/ 	.short	0x0010
        /*0028*/ 	.byte	0x00, 0xf0, 0x21, 0x00


	//----- nvinfo : EIATTR_KPARAM_INFO
	.align		4
.L_13:
        /*002c*/ 	.byte	0x04, 0x17
        /*002e*/ 	.short	(.L_15 - .L_14)
.L_14:
        /*0030*/ 	.word	0x00000000
        /*0034*/ 	.short	0x0001
        /*0036*/ 	.short	0x0008
        /*0038*/ 	.byte	0x00, 0xf0, 0x21, 0x00


	//----- nvinfo : EIATTR_KPARAM_INFO
	.align		4
.L_15:
        /*003c*/ 	.byte	0x04, 0x17
        /*003e*/ 	.short	(.L_17 - .L_16)
.L_16:
        /*0040*/ 	.word	0x00000000
        /*0044*/ 	.short	0x0000
        /*0046*/ 	.short	0x0000
        /*0048*/ 	.byte	0x00, 0xf0, 0x21, 0x00


	//----- nvinfo : EIATTR_MAXREG_COUNT
	.align		4
.L_17:
        /*004c*/ 	.byte	0x03, 0x1b
        /*004e*/ 	.short	0x00ff


	//----- nvinfo : EIATTR_EXIT_INSTR_OFFSETS
	.align		4
        /*0050*/ 	.byte	0x04, 0x1c
        /*0052*/ 	.short	(.L_19 - .L_18)


	//   ....[0]....
.L_18:
        /*0054*/ 	.word	0x00002e00


	//----- nvinfo : EIATTR_MAX_THREADS
	.align		4
.L_19:
        /*0058*/ 	.byte	0x04, 0x05
        /*005a*/ 	.short	(.L_21 - .L_20)
.L_20:
        /*005c*/ 	.word	0x00000070
        /*0060*/ 	.word	0x00000001
        /*0064*/ 	.word	0x00000001
.L_21:


//--------------------- .nv.rel.action            --------------------------
	.section	.nv.rel.action,"",@"SHT_CUDA_RELOCINFO"
	.align	8
	.sectionentsize	8
        /*0000*/ 	.byte	0x4b, 0x00, 0x00, 0x00, 0x00, 0x00, 0x00, 0x00, 0x00, 0x02, 0x02, 0x08, 0x10, 0x0a, 0x2f, 0x22
        /* <DEDUP_REMOVED lines=13> */


//--------------------- .nv.constant0.candidate4  --------------------------
	.section	.nv.constant0.candidate4,"a",@progbits
	.align	4
.nv.constant0.candidate4:
	.zero		376


//--------------------- .text.candidate4          --------------------------
	.section	.text.candidate4,"ax",@progbits
	.sectionflags	@"SHF_BARRIERS=1"
	.sectioninfo	@"SHI_REGISTERS=167"
	.align	128
        .global         candidate4
        .type           candidate4,@function
        .size           candidate4,(.L_x_4 - candidate4)
        .other          candidate4,@"STO_CUDA_ENTRY STV_DEFAULT"
candidate4:
.text.candidate4:
[----:B------:R-:W-:-:S02]  /*0000*/  IMAD.MOV.U32 R1, RZ, RZ, c[0x0][0x28] ;  /* 0x00000a00ff017624 */ /* 0x000fc400078e00ff */
[----:B------:R-:W0:Y:S01]  /*0010*/  S2R R19, SR_TID.X ;  /* 0x0000000000137919 */ /* 0x000e220000002100 */
[----:B------:R-:W-:Y:S01]  /*0020*/  IMAD.MOV.U32 R18, RZ, RZ, RZ ;  /* 0x000000ffff127224 */ /* 0x000fe200078e00ff */
[----:B------:R-:W-:Y:S01]  /*0030*/  CS2R R22, SRZ ;  /* 0x0000000000167805 */ /* 0x000fe2000001ff00 */
[----:B------:R-:W-:Y:S01]  /*0040*/  IMAD.MOV.U32 R2, RZ, RZ, RZ ;  /* 0x000000ffff027224 */ /* 0x000fe200078e00ff */
[----:B------:R-:W1:Y:S01]  /*0050*/  S2R R3, SR_CTAID.X ;  /* 0x0000000000037919 */ /* 0x000e620000002500 */
[----:B------:R-:W-:Y:S01]  /*0060*/  IMAD.MOV.U32 R41, RZ, RZ, RZ ;  /* 0x000000ffff297224 */ /* 0x000fe200078e00ff */
[----:B------:R-:W-:Y:S01]  /*0070*/  CS2R R24, SRZ ;  /* 0x0000000000187805 */ /* 0x000fe2000001ff00 */
[----:B------:R-:W-:Y:S01]  /*0080*/  IMAD.MOV.U32 R21, RZ, RZ, RZ ;  /* 0x000000ffff157224 */ /* 0x000fe200078e00ff */
[----:B------:R-:W-:Y:S01]  /*0090*/  CS2R R26, SRZ ;  /* 0x00000000001a7805 */ /* 0x000fe2000001ff00 */
[----:B------:R-:W-:Y:S01]  /*00a0*/  CS2R R28, SRZ ;  /* 0x00000000001c7805 */ /* 0x000fe2000001ff00 */
[----:B------:R-:W-:Y:S01]  /*00b0*/  CS2R R30, SRZ ;  /* 0x00000000001e7805 */ /* 0x000fe2000001ff00 */
[----:B------:R-:W-:Y:S01]  /*00c0*/  CS2R R32, SRZ ;  /* 0x0000000000207805 */ /* 0x000fe2000001ff00 */
[----:B------:R-:W-:Y:S01]  /*00d0*/  IMAD.MOV.U32 R34, RZ, RZ, RZ ;  /* 0x000000ffff227224 */ /* 0x000fe200078e00ff */
[----:B------:R-:W-:Y:S01]  /*00e0*/  CS2R R36, SRZ ;  /* 0x0000000000247805 */ /* 0x000fe2000001ff00 */
[----:B------:R-:W-:Y:S01]  /*00f0*/  ULDC.64 UR4, c[0x0][0x118] ;  /* 0x0000460000047ab9 */ /* 0x000fe20000000a00 */
[----:B0-----:R-:W-:-:S04]  /*0100*/  IMAD.HI R0, R19, -0x6db6db6d, R18 ;  /* 0x9249249313007827 */ /* 0x001fc800078e0212 */
[----:B-1----:R-:W-:Y:S01]  /*0110*/  IMAD.HI R18, R3, -0x6db6db6d, R2 ;  /* 0x9249249303127827 */ /* 0x002fe200078e0202 */
[----:B------:R-:W-:-:S04]  /*0120*/  SHF.R.U32.HI R5, RZ, 0x1f, R0 ;  /* 0x0000001fff057819 */ /* 0x000fc80000011600 */
[CC--:B------:R-:W-:Y:S02]  /*0130*/  LEA.HI.SX32 R2, R0.reuse, R5.reuse, 0x1c ;  /* 0x0000000500027211 */ /* 0x0c0fe400078fe2ff */
[----:B------:R-:W-:Y:S02]  /*0140*/  SHF.R.U32.HI R7, RZ, 0x1f, R18 ;  /* 0x0000001fff077819 */ /* 0x000fe40000011612 */
[----:B------:R-:W-:Y:S01]  /*0150*/  LEA.HI.SX32 R0, R0, R5, 0x1d ;  /* 0x0000000500007211 */ /* 0x000fe200078feaff */
[----:B------:R-:W-:Y:S01]  /*0160*/  IMAD R9, R2, -0x1c, R19 ;  /* 0xffffffe402097824 */ /* 0x000fe200078e0213 */
[----:B------:R-:W-:-:S03]  /*0170*/  LEA.HI.SX32 R18, R18, R7, 0x1e ;  /* 0x0000000712127211 */ /* 0x000fc600078ff2ff */
[----:B------:R-:W-:Y:S02]  /*0180*/  IMAD R38, R2, 0xc4, R9 ;  /* 0x000000c402267824 */ /* 0x000fe400078e0209 */
[----:B------:R-:W-:Y:S02]  /*0190*/  IMAD R35, R18, -0x7, R3 ;  /* 0xfffffff912237824 */ /* 0x000fe400078e0203 */
[----:B------:R-:W-:Y:S02]  /*01a0*/  IMAD R39, R0, -0xe, R19 ;  /* 0xfffffff200277824 */ /* 0x000fe400078e0213 */
[----:B------:R-:W-:-:S02]  /*01b0*/  IMAD R38, R35, 0x1c, R38 ;  /* 0x0000001c23267824 */ /* 0x000fc400078e0226 */
.L_x_2:
[C---:B------:R-:W-:Y:S01]  /*01c0*/  IADD3 R2, R19.reuse, 0x70, RZ ;  /* 0x0000007013027810 */ /* 0x040fe20007ffe0ff */
[C---:B------:R-:W-:Y:S01]  /*01d0*/  IMAD.SHL.U32 R10, R18.reuse, 0x4000, RZ ;  /* 0x00004000120a7824 */ /* 0x040fe200078e00ff */
[C---:B------:R-:W-:Y:S01]  /*01e0*/  IADD3 R4, R19.reuse, 0x60, RZ ;  /* 0x0000006013047810 */ /* 0x040fe20007ffe0ff */
[C---:B------:R-:W-:Y:S01]  /*01f0*/  IMAD.SHL.U32 R7, R18.reuse, 0x4000, RZ ;  /* 0x0000400012077824 */ /* 0x040fe200078e00ff */
[----:B------:R-:W-:Y:S01]  /*0200*/  IADD3 R5, R19, 0x50, RZ ;  /* 0x0000005013057810 */ /* 0x000fe20007ffe0ff */
[----:B------:R-:W-:Y:S01]  /*0210*/  IMAD.SHL.U32 R14, R18, 0x4000, RZ ;  /* 0x00004000120e7824 */ /* 0x000fe200078e00ff */
[----:B------:R-:W-:Y:S01]  /*0220*/  LOP3.LUT R3, R2, 0x7f, RZ, 0xc0, !PT ;  /* 0x0000007f02037812 */ /* 0x000fe200078ec0ff */
[----:B------:R-:W-:Y:S01]  /*0230*/  IMAD.SHL.U32 R16, R18, 0x4000, RZ ;  /* 0x0000400012107824 */ /* 0x000fe200078e00ff */
[----:B------:R-:W-:Y:S01]  /*0240*/  LOP3.LUT R4, R4, 0x7f, RZ, 0xc0, !PT ;  /* 0x0000007f04047812 */ /* 0x000fe200078ec0ff */
[----:B------:R-:W-:Y:S01]  /*0250*/  IMAD.SHL.U32 R8, R18, 0x4000, RZ ;  /* 0x0000400012087824 */ /* 0x000fe200078e00ff */
[----:B------:R-:W-:Y:S01]  /*0260*/  LOP3.LUT R5, R5, 0x7f, RZ, 0xc0, !PT ;  /* 0x0000007f05057812 */ /* 0x000fe200078ec0ff */
[----:B------:R-:W-:Y:S01]  /*0270*/  IMAD.SHL.U32 R2, R2, 0x2, RZ ;  /* 0x0000000202027824 */ /* 0x000fe200078e00ff */
[----:B------:R-:W-:Y:S01]  /*0280*/  LOP3.LUT R10, R10, 0xffffc000, R3, 0xe2, !PT ;  /* 0xffffc0000a0a7812 */ /* 0x000fe200078ee203 */
[----:B------:R-:W-:Y:S01]  /*0290*/  IMAD.SHL.U32 R51, R41, 0x80, RZ ;  /* 0x0000008029337824 */ /* 0x000fe200078e00ff */
[----:B------:R-:W-:Y:S01]  /*02a0*/  LOP3.LUT R12, R7, 0xffffc000, R4, 0xe2, !PT ;  /* 0xffffc000070c7812 */ /* 0x000fe200078ee204 */
[----:B------:R-:W-:Y:S06]  /*02b0*/  BAR.SYNC 0x0 ;  /* 0x0000000000007b1d */ /* 0x000fec0000000000 */
[----:B------:R-:W-:-:S02]  /*02c0*/  LOP3.LUT R14, R14, 0xffffc000, R5, 0xe2, !PT ;  /* 0xffffc0000e0e7812 */ /* 0x000fc400078ee205 */
[C---:B------:R-:W-:Y:S02]  /*02d0*/  IADD3 R3, R19.reuse, 0x40, RZ ;  /* 0x0000004013037810 */ /* 0x040fe40007ffe0ff */
[C---:B------:R-:W-:Y:S02]  /*02e0*/  IADD3 R4, R19.reuse, 0x30, RZ ;  /* 0x0000003013047810 */ /* 0x040fe40007ffe0ff */
[----:B------:R-:W-:Y:S02]  /*02f0*/  IADD3 R5, R19, 0x20, RZ ;  /* 0x0000002013057810 */ /* 0x000fe40007ffe0ff */
[----:B------:R-:W-:Y:S02]  /*0300*/  LOP3.LUT R3, R3, 0x7f, RZ, 0xc0, !PT ;  /* 0x0000007f03037812 */ /* 0x000fe400078ec0ff */
[----:B------:R-:W-:Y:S02]  /*0310*/  LOP3.LUT R4, R4, 0x7f, RZ, 0xc0, !PT ;  /* 0x0000007f04047812 */ /* 0x000fe400078ec0ff */
[----:B------:R-:W-:-:S02]  /*0320*/  LOP3.LUT R5, R5, 0x7f, RZ, 0xc0, !PT ;  /* 0x0000007f05057812 */ /* 0x000fc400078ec0ff */
[----:B------:R-:W-:Y:S02]  /*0330*/  LOP3.LUT R16, R16, 0xffffc000, R3, 0xe2, !PT ;  /* 0xffffc00010107812 */ /* 0x000fe400078ee203 */
[----:B------:R-:W-:Y:S02]  /*0340*/  LOP3.LUT R6, R7, 0xffffc000, R4, 0xe2, !PT ;  /* 0xffffc00007067812 */ /* 0x000fe400078ee204 */
[----:B------:R-:W-:Y:S02]  /*0350*/  LOP3.LUT R4, R8, 0xffffc000, R5, 0xe2, !PT ;  /* 0xffffc00008047812 */ /* 0x000fe400078ee205 */
[C---:B------:R-:W-:Y:S02]  /*0360*/  IADD3 R3, R2.reuse, 0x700, RZ ;  /* 0x0000070002037810 */ /* 0x040fe40007ffe0ff */
[C---:B------:R-:W-:Y:S02]  /*0370*/  IADD3 R5, R2.reuse, 0xe00, RZ ;  /* 0x00000e0002057810 */ /* 0x040fe40007ffe0ff */
[----:B------:R-:W-:-:S02]  /*0380*/  LOP3.LUT R8, R2, 0xffffff00, RZ, 0xc0, !PT ;  /* 0xffffff0002087812 */ /* 0x000fc400078ec0ff */
[C---:B------:R-:W-:Y:S02]  /*0390*/  IADD3 R7, R2.reuse, 0x1500, RZ ;  /* 0x0000150002077810 */ /* 0x040fe40007ffe0ff */
[C---:B------:R-:W-:Y:S02]  /*03a0*/  IADD3 R9, R2.reuse, 0x1c00, RZ ;  /* 0x00001c0002097810 */ /* 0x040fe40007ffe0ff */
[C---:B------:R-:W-:Y:S02]  /*03b0*/  IADD3 R17, R2.reuse, 0x3100, RZ ;  /* 0x0000310002117810 */ /* 0x040fe40007ffe0ff */
[C---:B------:R-:W-:Y:S02]  /*03c0*/  IADD3 R11, R2.reuse, 0x2300, RZ ;  /* 0x00002300020b7810 */ /* 0x040fe40007ffe0ff */
[----:B------:R-:W-:Y:S02]  /*03d0*/  LOP3.LUT R3, R3, 0xffffff00, RZ, 0xc0, !PT ;  /* 0xffffff0003037812 */ /* 0x000fe400078ec0ff */
[----:B------:R-:W-:-:S02]  /*03e0*/  IADD3 R13, R2, 0x2a00, RZ ;  /* 0x00002a00020d7810 */ /* 0x000fc40007ffe0ff */
[----:B------:R-:W-:Y:S02]  /*03f0*/  LOP3.LUT R5, R5, 0xffffff00, RZ, 0xc0, !PT ;  /* 0xffffff0005057812 */ /* 0x000fe400078ec0ff */
[----:B------:R-:W-:Y:S02]  /*0400*/  IADD3 R20, R2, 0x3800, RZ ;  /* 0x0000380002147810 */ /* 0x000fe40007ffe0ff */
[----:B------:R-:W-:Y:S02]  /*0410*/  IADD3 R15, R51, R10, R8 ;  /* 0x0000000a330f7210 */ /* 0x000fe40007ffe008 */
[----:B------:R-:W-:Y:S02]  /*0420*/  LOP3.LUT R7, R7, 0xffffff00, RZ, 0xc0, !PT ;  /* 0xffffff0007077812 */ /* 0x000fe400078ec0ff */
[----:B------:R-:W-:Y:S02]  /*0430*/  LOP3.LUT R9, R9, 0xffffff00, RZ, 0xc0, !PT ;  /* 0xffffff0009097812 */ /* 0x000fe400078ec0ff */
[----:B------:R-:W-:-:S02]  /*0440*/  LOP3.LUT R8, R17, 0xffffff00, RZ, 0xc0, !PT ;  /* 0xffffff0011087812 */ /* 0x000fc400078ec0ff */
[----:B------:R-:W-:Y:S02]  /*0450*/  LOP3.LUT R11, R11, 0xffffff00, RZ, 0xc0, !PT ;  /* 0xffffff000b0b7812 */ /* 0x000fe400078ec0ff */
[-C--:B------:R-:W-:Y:S02]  /*0460*/  IADD3 R17, R51, R10.reuse, R3 ;  /* 0x0000000a33117210 */ /* 0x080fe40007ffe003 */
[----:B------:R-:W-:Y:S02]  /*0470*/  LOP3.LUT R13, R13, 0xffffff00, RZ, 0xc0, !PT ;  /* 0xffffff000d0d7812 */ /* 0x000fe400078ec0ff */
[CC--:B------:R-:W-:Y:S02]  /*0480*/  IADD3 R3, R51.reuse, R10.reuse, R5 ;  /* 0x0000000a33037210 */ /* 0x0c0fe40007ffe005 */
[----:B------:R-:W-:Y:S02]  /*0490*/  LOP3.LUT R20, R20, 0xffffff00, RZ, 0xc0, !PT ;  /* 0xffffff0014147812 */ /* 0x000fe400078ec0ff */
[----:B------:R-:W-:-:S02]  /*04a0*/  IADD3 R5, R51, R10, R7 ;  /* 0x0000000a33057210 */ /* 0x000fc40007ffe007 */
[CC--:B------:R-:W-:Y:S02]  /*04b0*/  IADD3 R7, R51.reuse, R10.reuse, R9 ;  /* 0x0000000a33077210 */ /* 0x0c0fe40007ffe009 */
[CC--:B------:R-:W-:Y:S02]  /*04c0*/  IADD3 R9, R51.reuse, R10.reuse, R11 ;  /* 0x0000000a33097210 */ /* 0x0c0fe40007ffe00b */
[CC--:B------:R-:W-:Y:S02]  /*04d0*/  IADD3 R11, R51.reuse, R10.reuse, R13 ;  /* 0x0000000a330b7210 */ /* 0x0c0fe40007ffe00d */
[CC--:B------:R-:W-:Y:S02]  /*04e0*/  IADD3 R13, R51.reuse, R10.reuse, R8 ;  /* 0x0000000a330d7210 */ /* 0x0c0fe40007ffe008 */
[----:B------:R-:W-:Y:S02]  /*04f0*/  IADD3 R149, R51, R10, R20 ;  /* 0x0000000a33957210 */ /* 0x000fe40007ffe014 */
[----:B------:R-:W-:-:S02]  /*0500*/  IADD3 R8, R2, 0xe0, RZ ;  /* 0x000000e002087810 */ /* 0x000fc40007ffe0ff */
[C---:B------:R-:W-:Y:S02]  /*0510*/  IADD3 R10, R2.reuse, 0x7e0, RZ ;  /* 0x000007e0020a7810 */ /* 0x040fe40007ffe0ff */
[C---:B------:R-:W-:Y:S02]  /*0520*/  IADD3 R20, R2.reuse, 0xee0, RZ ;  /* 0x00000ee002147810 */ /* 0x040fe40007ffe0ff */
[C---:B------:R-:W-:Y:S02]  /*0530*/  IADD3 R40, R2.reuse, 0x15e0, RZ ;  /* 0x000015e002287810 */ /* 0x040fe40007ffe0ff */
[C---:B------:R-:W-:Y:S02]  /*0540*/  IADD3 R42, R2.reuse, 0x1ce0, RZ ;  /* 0x00001ce0022a7810 */ /* 0x040fe40007ffe0ff */
[C---:B------:R-:W-:Y:S02]  /*0550*/  IADD3 R43, R2.reuse, 0x23e0, RZ ;  /* 0x000023e0022b7810 */ /* 0x040fe40007ffe0ff */
[----:B------:R-:W-:-:S02]  /*0560*/  IADD3 R44, R2, 0x2ae0, RZ ;  /* 0x00002ae0022c7810 */ /* 0x000fc40007ffe0ff */
[C---:B------:R-:W-:Y:S02]  /*0570*/  IADD3 R45, R2.reuse, 0x31e0, RZ ;  /* 0x000031e0022d7810 */ /* 0x040fe40007ffe0ff */
[----:B------:R-:W-:Y:S02]  /*0580*/  IADD3 R46, R2, 0x38e0, RZ ;  /* 0x000038e0022e7810 */ /* 0x000fe40007ffe0ff */
[----:B------:R-:W-:Y:S02]  /*0590*/  LOP3.LUT R8, R8, 0xffffff00, RZ, 0xc0, !PT ;  /* 0xffffff0008087812 */ /* 0x000fe400078ec0ff */
[----:B------:R-:W-:Y:S02]  /*05a0*/  LOP3.LUT R10, R10, 0xffffff00, RZ, 0xc0, !PT ;  /* 0xffffff000a0a7812 */ /* 0x000fe400078ec0ff */
[----:B------:R-:W-:Y:S02]  /*05b0*/  LOP3.LUT R20, R20, 0xffffff00, RZ, 0xc0, !PT ;  /* 0xffffff0014147812 */ /* 0x000fe400078ec0ff */
[----:B------:R-:W-:-:S02]  /*05c0*/  LOP3.LUT R40, R40, 0xffffff00, RZ, 0xc0, !PT ;  /* 0xffffff0028287812 */ /* 0x000fc400078ec0ff */
[----:B------:R-:W-:Y:S02]  /*05d0*/  LOP3.LUT R42, R42, 0xffffff00, RZ, 0xc0, !PT ;  /* 0xffffff002a2a7812 */ /* 0x000fe400078ec0ff */
[----:B------:R-:W-:Y:S02]  /*05e0*/  LOP3.LUT R43, R43, 0xffffff00, RZ, 0xc0, !PT ;  /* 0xffffff002b2b7812 */ /* 0x000fe400078ec0ff */
[----:B------:R-:W-:Y:S02]  /*05f0*/  LOP3.LUT R44, R44, 0xffffff00, RZ, 0xc0, !PT ;  /* 0xffffff002c2c7812 */ /* 0x000fe400078ec0ff */
[----:B------:R-:W-:Y:S02]  /*0600*/  LOP3.LUT R45, R45, 0xffffff00, RZ, 0xc0, !PT ;  /* 0xffffff002d2d7812 */ /* 0x000fe400078ec0ff */
[----:B------:R-:W-:Y:S02]  /*0610*/  LOP3.LUT R46, R46, 0xffffff00, RZ, 0xc0, !PT ;  /* 0xffffff002e2e7812 */ /* 0x000fe400078ec0ff */
[----:B------:R-:W-:-:S02]  /*0620*/  IADD3 R153, R51, R12, R8 ;  /* 0x0000000c33997210 */ /* 0x000fc40007ffe008 */
[CC--:B------:R-:W-:Y:S02]  /*0630*/  IADD3 R151, R51.reuse, R12.reuse, R10 ;  /* 0x0000000c33977210 */ /* 0x0c0fe40007ffe00a */
[CC--:B------:R-:W-:Y:S02]  /*0640*/  IADD3 R147, R51.reuse, R12.reuse, R20 ;  /* 0x0000000c33937210 */ /* 0x0c0fe40007ffe014 */
[CC--:B------:R-:W-:Y:S02]  /*0650*/  IADD3 R145, R51.reuse, R12.reuse, R40 ;  /* 0x0000000c33917210 */ /* 0x0c0fe40007ffe028 */
[CC--:B------:R-:W-:Y:S02]  /*0660*/  IADD3 R143, R51.reuse, R12.reuse, R42 ;  /* 0x0000000c338f7210 */ /* 0x0c0fe40007ffe02a */
[CC--:B------:R-:W-:Y:S02]  /*0670*/  IADD3 R141, R51.reuse, R12.reuse, R43 ;  /* 0x0000000c338d7210 */ /* 0x0c0fe40007ffe02b */
[----:B------:R-:W-:-:S02]  /*0680*/  IADD3 R139, R51, R12, R44 ;  /* 0x0000000c338b7210 */ /* 0x000fc40007ffe02c */
[CC--:B------:R-:W-:Y:S02]  /*0690*/  IADD3 R137, R51.reuse, R12.reuse, R45 ;  /* 0x0000000c33897210 */ /* 0x0c0fe40007ffe02d */
[----:B------:R-:W-:Y:S02]  /*06a0*/  IADD3 R133, R51, R12, R46 ;  /* 0x0000000c33857210 */ /* 0x000fe40007ffe02e */
[C---:B------:R-:W-:Y:S02]  /*06b0*/  IADD3 R8, R2.reuse, 0x1c0, RZ ;  /* 0x000001c002087810 */ /* 0x040fe40007ffe0ff */
[C---:B------:R-:W-:Y:S02]  /*06c0*/  IADD3 R10, R2.reuse, 0x8c0, RZ ;  /* 0x000008c0020a7810 */ /* 0x040fe40007ffe0ff */
[C---:B------:R-:W-:Y:S02]  /*06d0*/  IADD3 R12, R2.reuse, 0xfc0, RZ ;  /* 0x00000fc0020c7810 */ /* 0x040fe40007ffe0ff */
[----:B------:R-:W-:-:S02]  /*06e0*/  IADD3 R20, R2, 0x16c0, RZ ;  /* 0x000016c002147810 */ /* 0x000fc40007ffe0ff */
[C---:B------:R-:W-:Y:S02]  /*06f0*/  IADD3 R40, R2.reuse, 0x1dc0, RZ ;  /* 0x00001dc002287810 */ /* 0x040fe40007ffe0ff */
[C---:B------:R-:W-:Y:S02]  /*0700*/  IADD3 R42, R2.reuse, 0x24c0, RZ ;  /* 0x000024c0022a7810 */ /* 0x040fe40007ffe0ff */
[C---:B------:R-:W-:Y:S02]  /*0710*/  IADD3 R43, R2.reuse, 0x2bc0, RZ ;  /* 0x00002bc0022b7810 */ /* 0x040fe40007ffe0ff */
[C---:B------:R-:W-:Y:S02]  /*0720*/  IADD3 R44, R2.reuse, 0x32c0, RZ ;  /* 0x000032c0022c7810 */ /* 0x040fe40007ffe0ff */
[----:B------:R-:W-:Y:S02]  /*0730*/  IADD3 R45, R2, 0x39c0, RZ ;  /* 0x000039c0022d7810 */ /* 0x000fe40007ffe0ff */
[----:B------:R-:W-:-:S02]  /*0740*/  LOP3.LUT R8, R8, 0xffffff00, RZ, 0xc0, !PT ;  /* 0xffffff0008087812 */ /* 0x000fc400078ec0ff */
[----:B------:R-:W-:Y:S02]  /*0750*/  LOP3.LUT R10, R10, 0xffffff00, RZ, 0xc0, !PT ;  /* 0xffffff000a0a7812 */ /* 0x000fe400078ec0ff */
[----:B------:R-:W-:Y:S02]  /*0760*/  LOP3.LUT R12, R12, 0xffffff00, RZ, 0xc0, !PT ;  /* 0xffffff000c0c7812 */ /* 0x000fe400078ec0ff */
[----:B------:R-:W-:Y:S02]  /*0770*/  LOP3.LUT R20, R20, 0xffffff00, RZ, 0xc0, !PT ;  /* 0xffffff0014147812 */ /* 0x000fe400078ec0ff */
[----:B------:R-:W-:Y:S02]  /*0780*/  LOP3.LUT R40, R40, 0xffffff00, RZ, 0xc0, !PT ;  /* 0xffffff0028287812 */ /* 0x000fe400078ec0ff */
[----:B------:R-:W-:Y:S02]  /*0790*/  LOP3.LUT R42, R42, 0xffffff00, RZ, 0xc0, !PT ;  /* 0xffffff002a2a7812 */ /* 0x000fe400078ec0ff */
[----:B------:R-:W-:-:S02]  /*07a0*/  LOP3.LUT R43, R43, 0xffffff00, RZ, 0xc0, !PT ;  /* 0xffffff002b2b7812 */ /* 0x000fc400078ec0ff */
[----:B------:R-:W-:Y:S02]  /*07b0*/  LOP3.LUT R44, R44, 0xffffff00, RZ, 0xc0, !PT ;  /* 0xffffff002c2c7812 */ /* 0x000fe400078ec0ff */
[----:B------:R-:W-:Y:S02]  /*07c0*/  LOP3.LUT R45, R45, 0xffffff00, RZ, 0xc0, !PT ;  /* 0xffffff002d2d7812 */ /* 0x000fe400078ec0ff */
[CC--:B------:R-:W-:Y:S02]  /*07d0*/  IADD3 R135, R51.reuse, R14.reuse, R8 ;  /* 0x0000000e33877210 */ /* 0x0c0fe40007ffe008 */
[CC--:B------:R-:W-:Y:S02]  /*07e0*/  IADD3 R131, R51.reuse, R14.reuse, R10 ;  /* 0x0000000e33837210 */ /* 0x0c0fe40007ffe00a */
[CC--:B------:R-:W-:Y:S02]  /*07f0*/  IADD3 R129, R51.reuse, R14.reuse, R12 ;  /* 0x0000000e33817210 */ /* 0x0c0fe40007ffe00c */
        /* <DEDUP_REMOVED lines=51> */
[CC--:B------:R-:W-:Y:S01]  /*0b30*/  IADD3 R97, R51.reuse, R6.reuse, R8 ;  /* 0x0000000633617210 */ /* 0x0c0fe20007ffe008 */
[----:B------:R-:W-:Y:S01]  /*0b40*/  IMAD R8, R18, 0x4000, R19 ;  /* 0x0000400012087824 */ /* 0x000fe200078e0213 */
        /* <DEDUP_REMOVED lines=31> */
[CC--:B------:R-:W-:Y:S01]  /*0d40*/  IADD3 R69, R51.reuse, R4.reuse, R20 ;  /* 0x0000000433457210 */ /* 0x0c0fe20007ffe014 */
[----:B------:R-:W-:Y:S01]  /*0d50*/  IMAD.MOV.U32 R20, RZ, RZ, 0x4 ;  /* 0x00000004ff147424 */ /* 0x000fe200078e00ff */
        /* <DEDUP_REMOVED lines=12> */
[----:B------:R-:W-:-:S02]  /*0e20*/  IADD3 R8, R8, 0x10, RZ ;  /* 0x0000001008087810 */ /* 0x000fc40007ffe0ff */
        /* <DEDUP_REMOVED lines=8> */
[----:B------:R-:W-:Y:S02]  /*0eb0*/  LOP3.LUT R42, R42, 0xffffff00, RZ, 0xc0, !PT ;  /* 0xffffff002a2a7812 */ /* 0x000fe400078ec0ff */
[----:B------:R-:W-:Y:S01]  /*0ec0*/  IADD3 R45, R51, R8, R2 ;  /* 0x00000008332d7210 */ /* 0x000fe20007ffe002 */
[----:B------:R-:W-:Y:S01]  /*0ed0*/  IMAD.WIDE R2, R3, R20, c[0x0][0x168] ;  /* 0x00005a0003027625 */ /* 0x000fe200078e0214 */
[CC--:B------:R-:W-:Y:S02]  /*0ee0*/  IADD3 R61, R51.reuse, R8.reuse, R4 ;  /* 0x00000008333d7210 */ /* 0x0c0fe40007ffe004 */
[----:B------:R-:W-:-:S02]  /*0ef0*/  IADD3 R59, R51, R8, R6 ;  /* 0x00000008333b7210 */ /* 0x000fc40007ffe006 */
[CC--:B------:R-:W-:Y:S01]  /*0f00*/  IADD3 R57, R51.reuse, R8.reuse, R10 ;  /* 0x0000000833397210 */ /* 0x0c0fe20007ffe00a */
[----:B------:R0:W2:Y:S01]  /*0f10*/  LDG.E.CONSTANT R44, [R2.64] ;  /* 0x00000004022c7981 */ /* 0x0000a2000c1e9900 */
[CC--:B------:R-:W-:Y:S02]  /*0f20*/  IADD3 R55, R51.reuse, R8.reuse, R12 ;  /* 0x0000000833377210 */ /* 0x0c0fe40007ffe00c */
[CC--:B------:R-:W-:Y:S02]  /*0f30*/  IADD3 R53, R51.reuse, R8.reuse, R14 ;  /* 0x0000000833357210 */ /* 0x0c0fe40007ffe00e */
[CC--:B------:R-:W-:Y:S02]  /*0f40*/  IADD3 R49, R51.reuse, R8.reuse, R16 ;  /* 0x0000000833317210 */ /* 0x0c0fe40007ffe010 */
[CC--:B------:R-:W-:Y:S02]  /*0f50*/  IADD3 R47, R51.reuse, R8.reuse, R40 ;  /* 0x00000008332f7210 */ /* 0x0c0fe40007ffe028 */
[----:B------:R-:W-:Y:S01]  /*0f60*/  IADD3 R43, R51, R8, R42 ;  /* 0x00000008332b7210 */ /* 0x000fe20007ffe02a */
[----:B------:R-:W-:-:S04]  /*0f70*/  IMAD.WIDE R8, R9, R20, c[0x0][0x168] ;  /* 0x00005a0009087625 */ /* 0x000fc800078e0214 */
[-C--:B------:R-:W-:Y:S01]  /*0f80*/  IMAD.WIDE R12, R13, R20.reuse, c[0x0][0x168] ;  /* 0x00005a000d0c7625 */ /* 0x080fe200078e0214 */
[----:B------:R1:W3:Y:S03]  /*0f90*/  LDG.E.CONSTANT R50, [R8.64] ;  /* 0x0000000408327981 */ /* 0x0002e6000c1e9900 */
[-C--:B------:R-:W-:Y:S01]  /*0fa0*/  IMAD.WIDE R14, R15, R20.reuse, c[0x0][0x168] ;  /* 0x00005a000f0e7625 */ /* 0x080fe200078e0214 */
[----:B------:R4:W5:Y:S03]  /*0fb0*/  LDG.E.CONSTANT R54, [R12.64] ;  /* 0x000000040c367981 */ /* 0x000966000c1e9900 */
[-C--:B------:R-:W-:Y:S01]  /*0fc0*/  IMAD.WIDE R16, R17, R20.reuse, c[0x0][0x168] ;  /* 0x00005a0011107625 */ /* 0x080fe200078e0214 */
[----:B------:R0:W2:Y:S03]  /*0fd0*/  LDG.E.CONSTANT R40, [R14.64] ;  /* 0x000000040e287981 */ /* 0x0000a6000c1e9900 */
[-C--:B------:R-:W-:Y:S01]  /*0fe0*/  IMAD.WIDE R4, R5, R20.reuse, c[0x0][0x168] ;  /* 0x00005a0005047625 */ /* 0x080fe200078e0214 */
[----:B------:R0:W2:Y:S03]  /*0ff0*/  LDG.E.CONSTANT R42, [R16.64] ;  /* 0x00000004102a7981 */ /* 0x0000a6000c1e9900 */
[-C--:B------:R-:W-:Y:S01]  /*1000*/  IMAD.WIDE R6, R7, R20.reuse, c[0x0][0x168] ;  /* 0x00005a0007067625 */ /* 0x080fe200078e0214 */
[----:B------:R1:W2:Y:S03]  /*1010*/  LDG.E.CONSTANT R46, [R4.64] ;  /* 0x00000004042e7981 */ /* 0x0002a6000c1e9900 */
[-C--:B------:R-:W-:Y:S01]  /*1020*/  IMAD.WIDE R10, R11, R20.reuse, c[0x0][0x168] ;  /* 0x00005a000b0a7625 */ /* 0x080fe200078e0214 */
[----:B------:R4:W2:Y:S03]  /*1030*/  LDG.E.CONSTANT R48, [R6.64] ;  /* 0x0000000406307981 */ /* 0x0008a6000c1e9900 */
[-C--:B0-----:R-:W-:Y:S01]  /*1040*/  IMAD.WIDE R2, R151, R20.reuse, c[0x0][0x168] ;  /* 0x00005a0097027625 */ /* 0x081fe200078e0214 */
[----:B------:R0:W2:Y:S03]  /*1050*/  LDG.E.CONSTANT R52, [R10.64] ;  /* 0x000000040a347981 */ /* 0x0000a6000c1e9900 */
[-C--:B-1----:R-:W-:Y:S01]  /*1060*/  IMAD.WIDE R8, R143, R20.reuse, c[0x0][0x168] ;  /* 0x00005a008f087625 */ /* 0x082fe200078e0214 */
[----:B------:R1:W2:Y:S03]  /*1070*/  LDG.E.CONSTANT R60, [R2.64] ;  /* 0x00000004023c7981 */ /* 0x0002a6000c1e9900 */
[-C--:B----4-:R-:W-:Y:S01]  /*1080*/  IMAD.WIDE R12, R139, R20.reuse, c[0x0][0x168] ;  /* 0x00005a008b0c7625 */ /* 0x090fe200078e0214 */
[----:B------:R4:W2:Y:S03]  /*1090*/  LDG.E.CONSTANT R66, [R8.64] ;  /* 0x0000000408427981 */ /* 0x0008a6000c1e9900 */
        /* <DEDUP_REMOVED lines=49> */
[----:B------:R4:W3:Y:S03]  /*13b0*/  LDG.E.CONSTANT R118, [R12.64] ;  /* 0x000000040c767981 */ /* 0x0008e6000c1e9900 */
[-C--:B0-----:R-:W-:Y:S01]  /*13c0*/  IMAD.WIDE R16, R103, R20.reuse, c[0x0][0x168] ;  /* 0x00005a0067107625 */ /* 0x081fe200078e0214 */
[----:B------:R0:W3:Y:S03]  /*13d0*/  LDG.E.CONSTANT R104, [R14.64] ;  /* 0x000000040e687981 */ /* 0x0000e6000c1e9900 */
[-C--:B-1----:R-:W-:Y:S01]  /*13e0*/  IMAD.WIDE R4, R99, R20.reuse, c[0x0][0x168] ;  /* 0x00005a0063047625 */ /* 0x082fe200078e0214 */
[----:B------:R1:W3:Y:S03]  /*13f0*/  LDG.E.CONSTANT R106, [R16.64] ;  /* 0x00000004106a7981 */ /* 0x0002e6000c1e9900 */
[-C--:B----4-:R-:W-:Y:S01]  /*1400*/  IMAD.WIDE R6, R97, R20.reuse, c[0x0][0x168] ;  /* 0x00005a0061067625 */ /* 0x090fe200078e0214 */
[----:B------:R4:W3:Y:S03]  /*1410*/  LDG.E.CONSTANT R110, [R4.64] ;  /* 0x00000004046e7981 */ /* 0x0008e6000c1e9900 */
[-C--:B------:R-:W-:Y:S01]  /*1420*/  IMAD.WIDE R10, R93, R20.reuse, c[0x0][0x168] ;  /* 0x00005a005d0a7625 */ /* 0x080fe200078e0214 */
[----:B------:R0:W3:Y:S03]  /*1430*/  LDG.E.CONSTANT R112, [R6.64] ;  /* 0x0000000406707981 */ /* 0x0000e6000c1e9900 */
[-C--:B------:R-:W-:Y:S01]  /*1440*/  IMAD.WIDE R2, R85, R20.reuse, c[0x0][0x168] ;  /* 0x00005a0055027625 */ /* 0x080fe200078e0214 */
[----:B------:R0:W5:Y:S03]  /*1450*/  LDG.E.CONSTANT R116, [R10.64] ;  /* 0x000000040a747981 */ /* 0x000166000c1e9900 */
[-C--:B------:R-:W-:Y:S01]  /*1460*/  IMAD.WIDE R8, R79, R20.reuse, c[0x0][0x168] ;  /* 0x00005a004f087625 */ /* 0x080fe200078e0214 */
[----:B------:R1:W5:Y:S03]  /*1470*/  LDG.E.CONSTANT R124, [R2.64] ;  /* 0x00000004027c7981 */ /* 0x000366000c1e9900 */
[-C--:B------:R-:W-:Y:S01]  /*1480*/  IMAD.WIDE R12, R75, R20.reuse, c[0x0][0x168] ;  /* 0x00005a004b0c7625 */ /* 0x080fe200078e0214 */
[----:B------:R4:W5:Y:S03]  /*1490*/  LDG.E.CONSTANT R130, [R8.64] ;  /* 0x0000000408827981 */ /* 0x000966000c1e9900 */
[-C--:B0-----:R-:W-:Y:S01]  /*14a0*/  IMAD.WIDE R14, R89, R20.reuse, c[0x0][0x168] ;  /* 0x00005a00590e7625 */ /* 0x081fe200078e0214 */
[----:B------:R0:W5:Y:S03]  /*14b0*/  LDG.E.CONSTANT R134, [R12.64] ;  /* 0x000000040c867981 */ /* 0x000166000c1e9900 */
[-C--:B-1----:R-:W-:Y:S01]  /*14c0*/  IMAD.WIDE R16, R87, R20.reuse, c[0x0][0x168] ;  /* 0x00005a0057107625 */ /* 0x082fe200078e0214 */
[----:B------:R-:W-:Y:S01]  /*14d0*/  ISETP.GT.AND P0, PT, R19, 0xf, PT ;  /* 0x0000000f1300780c */ /* 0x000fe20003f04270 */
[----:B------:R1:W5:Y:S02]  /*14e0*/  LDG.E.CONSTANT R120, [R14.64] ;  /* 0x000000040e787981 */ /* 0x000364000c1e9900 */
[----:B----4-:R-:W-:-:S02]  /*14f0*/  IMAD.WIDE R4, R83, R20, c[0x0][0x168] ;  /* 0x00005a0053047625 */ /* 0x010fc400078e0214 */
[----:B------:R4:W5:Y:S02]  /*1500*/  LDG.E.CONSTANT R122, [R16.64] ;  /* 0x00000004107a7981 */ /* 0x000964000c1e9900 */
[-C--:B------:R-:W-:Y:S02]  /*1510*/  IMAD.WIDE R6, R81, R20.reuse, c[0x0][0x168] ;  /* 0x00005a0051067625 */ /* 0x080fe400078e0214 */
[----:B------:R0:W5:Y:S02]  /*1520*/  LDG.E.CONSTANT R126, [R4.64] ;  /* 0x00000004047e7981 */ /* 0x000164000c1e9900 */
[-C--:B------:R-:W-:Y:S02]  /*1530*/  IMAD.WIDE R10, R77, R20.reuse, c[0x0][0x168] ;  /* 0x00005a004d0a7625 */ /* 0x080fe400078e0214 */
[----:B------:R0:W5:Y:S02]  /*1540*/  LDG.E.CONSTANT R128, [R6.64] ;  /* 0x0000000406807981 */ /* 0x000164000c1e9900 */
[----:B------:R-:W-:-:S02]  /*1550*/  IMAD.WIDE R2, R69, R20, c[0x0][0x168] ;  /* 0x00005a0045027625 */ /* 0x000fc400078e0214 */
[----:B------:R1:W5:Y:S02]  /*1560*/  LDG.E.CONSTANT R132, [R10.64] ;  /* 0x000000040a847981 */ /* 0x000364000c1e9900 */
[-C--:B------:R-:W-:Y:S02]  /*1570*/  IMAD.WIDE R8, R63, R20.reuse, c[0x0][0x168] ;  /* 0x00005a003f087625 */ /* 0x080fe400078e0214 */
[----:B------:R4:W5:Y:S02]  /*1580*/  LDG.E.CONSTANT R140, [R2.64] ;  /* 0x00000004028c7981 */ /* 0x000964000c1e9900 */
[----:B0-----:R-:W-:Y:S02]  /*1590*/  IMAD.WIDE R12, R59, R20, c[0x0][0x168] ;  /* 0x00005a003b0c7625 */ /* 0x001fe400078e0214 */
[----:B------:R0:W5:Y:S02]  /*15a0*/  LDG.E.CONSTANT R93, [R8.64] ;  /* 0x00000004085d7981 */ /* 0x000164000c1e9900 */
[----:B------:R-:W-:-:S02]  /*15b0*/  IMAD R146, R18, 0x4000, R51 ;  /* 0x0000400012927824 */ /* 0x000fc400078e0233 */
[----:B-1----:R-:W-:-:S04]  /*15c0*/  IMAD.WIDE R14, R73, R20, c[0x0][0x168] ;  /* 0x00005a00490e7625 */ /* 0x002fc800078e0214 */
[-C--:B----4-:R-:W-:Y:S01]  /*15d0*/  IMAD.WIDE R16, R71, R20.reuse, c[0x0][0x168] ;  /* 0x00005a0047107625 */ /* 0x090fe200078e0214 */
[----:B------:R1:W4:Y:S03]  /*15e0*/  LDG.E.CONSTANT R136, [R14.64] ;  /* 0x000000040e887981 */ /* 0x000326000c1e9900 */
[-C--:B------:R-:W-:Y:S01]  /*15f0*/  IMAD.WIDE R4, R67, R20.reuse, c[0x0][0x168] ;  /* 0x00005a0043047625 */ /* 0x080fe200078e0214 */
[----:B------:R0:W4:Y:S03]  /*1600*/  LDG.E.CONSTANT R138, [R16.64] ;  /* 0x00000004108a7981 */ /* 0x000126000c1e9900 */
[-C--:B------:R-:W-:Y:S01]  /*1610*/  IMAD.WIDE R6, R65, R20.reuse, c[0x0][0x168] ;  /* 0x00005a0041067625 */ /* 0x080fe200078e0214 */
[----:B------:R0:W4:Y:S03]  /*1620*/  LDG.E.CONSTANT R142, [R4.64] ;  /* 0x00000004048e7981 */ /* 0x000126000c1e9900 */
[-C--:B------:R-:W-:Y:S01]  /*1630*/  IMAD.WIDE R10, R61, R20.reuse, c[0x0][0x168] ;  /* 0x00005a003d0a7625 */ /* 0x080fe200078e0214 */
[----:B------:R1:W4:Y:S03]  /*1640*/  LDG.E.CONSTANT R65, [R12.64] ;  /* 0x000000040c417981 */ /* 0x000326000c1e9900 */
[----:B------:R-:W-:Y:S01]  /*1650*/  IMAD.WIDE R2, R53, R20, c[0x0][0x168] ;  /* 0x00005a0035027625 */ /* 0x000fe200078e0214 */
[----:B------:R1:W4:Y:S03]  /*1660*/  LDG.E.CONSTANT R144, [R6.64] ;  /* 0x0000000406907981 */ /* 0x000326000c1e9900 */
[----:B0-----:R-:W-:Y:S01]  /*1670*/  IMAD.IADD R9, R146, 0x1, R19 ;  /* 0x0000000192097824 */ /* 0x001fe200078e0213 */
[----:B------:R0:W4:Y:S01]  /*1680*/  LDG.E.CONSTANT R61, [R10.64] ;  /* 0x000000040a3d7981 */ /* 0x000122000c1e9900 */
[----:B-1----:R-:W-:-:S03]  /*1690*/  IMAD R13, R41, 0x6200, R38 ;  /* 0x00006200290d7824 */ /* 0x002fc600078e0226 */
[----:B------:R1:W4:Y:S01]  /*16a0*/  LDG.E.CONSTANT R77, [R2.64] ;  /* 0x00000004024d7981 */ /* 0x000322000c1e9900 */
[----:B------:R-:W-:-:S04]  /*16b0*/  IMAD.WIDE R14, R57, R20, c[0x0][0x168] ;  /* 0x00005a00390e7625 */ /* 0x000fc800078e0214 */
[-C--:B------:R-:W-:Y:S01]  /*16c0*/  IMAD.WIDE R16, R55, R20.reuse, c[0x0][0x168] ;  /* 0x00005a0037107625 */ /* 0x080fe200078e0214 */
[----:B------:R0:W4:Y:S03]  /*16d0*/  LDG.E.CONSTANT R69, [R14.64] ;  /* 0x000000040e457981 */ /* 0x000126000c1e9900 */
[-C--:B------:R-:W-:Y:S01]  /*16e0*/  IMAD.WIDE R4, R49, R20.reuse, c[0x0][0x168] ;  /* 0x00005a0031047625 */ /* 0x080fe200078e0214 */
[----:B------:R1:W4:Y:S03]  /*16f0*/  LDG.E.CONSTANT R73, [R16.64] ;  /* 0x0000000410497981 */ /* 0x000326000c1e9900 */
[-C--:B------:R-:W-:Y:S01]  /*1700*/  IMAD.WIDE R6, R47, R20.reuse, c[0x0][0x168] ;  /* 0x00005a002f067625 */ /* 0x080fe200078e0214 */
[----:B------:R1:W4:Y:S03]  /*1710*/  LDG.E.CONSTANT R81, [R4.64] ;  /* 0x0000000404517981 */ /* 0x000326000c1e9900 */
[-C--:B0-----:R-:W-:Y:S01]  /*1720*/  IMAD.WIDE R10, R43, R20.reuse, c[0x0][0x168] ;  /* 0x00005a002b0a7625 */ /* 0x081fe200078e0214 */
[----:B------:R0:W4:Y:S03]  /*1730*/  LDG.E.CONSTANT R85, [R6.64] ;  /* 0x0000000406557981 */ /* 0x000126000c1e9900 */
[-C--:B------:R-:W-:Y:S01]  /*1740*/  IMAD.WIDE R8, R9, R20.reuse, c[0x0][0x168] ;  /* 0x00005a0009087625 */ /* 0x080fe200078e0214 */
[----:B------:R0:W4:Y:S03]  /*1750*/  LDG.E.CONSTANT R89, [R10.64] ;  /* 0x000000040a597981 */ /* 0x000126000c1e9900 */
[-C--:B-1----:R-:W-:Y:S01]  /*1760*/  IMAD.WIDE R2, R45, R20.reuse, c[0x0][0x168] ;  /* 0x00005a002d027625 */ /* 0x082fe200078e0214 */
[----:B------:R1:W4:Y:S03]  /*1770*/  LDG.E.CONSTANT R59, [R8.64] ;  /* 0x00000004083b7981 */ /* 0x000326000c1e9900 */
[----:B------:R-:W-:Y:S01]  /*1780*/  IMAD.WIDE R12, R13, R20, c[0x0][0x160] ;  /* 0x000058000d0c7625 */ /* 0x000fe200078e0214 */
[----:B------:R1:W4:Y:S04]  /*1790*/  LDG.E.CONSTANT R63, [R8.64+0x1c00] ;  /* 0x001c0004083f7981 */ /* 0x000328000c1e9900 */
        /* <DEDUP_REMOVED lines=8> */
[----:B------:R1:W4:Y:S04]  /*1820*/  @!P0 LDG.E.CONSTANT R99, [R8.64+0xfdc0] ;  /* 0x00fdc00408638981 */ /* 0x000328000c1e9900 */
[----:B------:R1:W4:Y:S04]  /*1830*/  LDG.E.CONSTANT R95, [R2.64] ;  /* 0x00000004025f7981 */ /* 0x000328000c1e9900 */
[----:B------:R-:W4:Y:S04]  /*1840*/  LDG.E.CONSTANT R4, [R12.64] ;  /* 0x000000040c047981 */ /* 0x000f28000c1e9900 */
[----:B0-----:R-:W4:Y:S04]  /*1850*/  LDG.E.CONSTANT R6, [R12.64+0xc40] ;  /* 0x000c40040c067981 */ /* 0x001f28000c1e9900 */
[----:B------:R-:W4:Y:S04]  /*1860*/  LDG.E.CONSTANT R10, [R12.64+0x1880] ;  /* 0x001880040c0a7981 */ /* 0x000f28000c1e9900 */
[----:B------:R-:W4:Y:S04]  /*1870*/  LDG.E.CONSTANT R14, [R12.64+0x24c0] ;  /* 0x0024c0040c0e7981 */ /* 0x000f28000c1e9900 */
[----:B------:R-:W4:Y:S04]  /*1880*/  LDG.E.CONSTANT R16, [R12.64+0x3100] ;  /* 0x003100040c107981 */ /* 0x000f28000c1e9900 */
[----:B------:R-:W4:Y:S04]  /*1890*/  LDG.E.CONSTANT R146, [R12.64+0x3d40] ;  /* 0x003d40040c927981 */ /* 0x000f28000c1e9900 */
[----:B------:R-:W4:Y:S04]  /*18a0*/  LDG.E.CONSTANT R148, [R12.64+0x4980] ;  /* 0x004980040c947981 */ /* 0x000f28000c1e9900 */
[----:B------:R-:W4:Y:S04]  /*18b0*/  LDG.E.CONSTANT R150, [R12.64+0x55c0] ;  /* 0x0055c0040c967981 */ /* 0x000f28000c1e9900 */
[----:B------:R-:W4:Y:S04]  /*18c0*/  LDG.E.CONSTANT R152, [R12.64+0x6200] ;  /* 0x006200040c987981 */ /* 0x000f28000c1e9900 */
[----:B-1----:R-:W4:Y:S04]  /*18d0*/  LDG.E.CONSTANT R8, [R12.64+0x6e40] ;  /* 0x006e40040c087981 */ /* 0x002f28000c1e9900 */
[----:B------:R-:W4:Y:S04]  /*18e0*/  LDG.E.CONSTANT R2, [R12.64+0x7a80] ;  /* 0x007a80040c027981 */ /* 0x000f28000c1e9900 */
        /* <DEDUP_REMOVED lines=21> */
[----:B--2---:R-:W-:Y:S04]  /*1a40*/  STS [R19.X4+0x39c0], R40 ;  /* 0x0039c02813007388 */ /* 0x004fe80000004800 */
[----:B------:R-:W-:Y:S04]  /*1a50*/  STS [R19.X4+0x47c0], R42 ;  /* 0x0047c02a13007388 */ /* 0x000fe80000004800 */
[----:B------:R-:W-:Y:S04]  /*1a60*/  STS [R19.X4+0x55c0], R44 ;  /* 0x0055c02c13007388 */ /* 0x000fe80000004800 */
[----:B------:R-:W-:Y:S04]  /*1a70*/  STS [R19.X4+0x63c0], R46 ;  /* 0x0063c02e13007388 */ /* 0x000fe80000004800 */
[----:B------:R-:W-:Y:S04]  /*1a80*/  STS [R19.X4+0x71c0], R48 ;  /* 0x0071c03013007388 */ /* 0x000fe80000004800 */
[----:B---3--:R-:W-:Y:S04]  /*1a90*/  STS [R19.X4+0x7fc0], R50 ;  /* 0x007fc03213007388 */ /* 0x008fe80000004800 */
[----:B------:R-:W-:Y:S04]  /*1aa0*/  STS [R19.X4+0x8dc0], R52 ;  /* 0x008dc03413007388 */ /* 0x000fe80000004800 */
[----:B-----5:R-:W-:Y:S04]  /*1ab0*/  STS [R19.X4+0x9bc0], R54 ;  /* 0x009bc03613007388 */ /* 0x020fe80000004800 */
[----:B------:R-:W-:Y:S04]  /*1ac0*/  STS [R19.X4+0xa9c0], R56 ;  /* 0x00a9c03813007388 */ /* 0x000fe80000004800 */
        /* <DEDUP_REMOVED lines=39> */
[----:B----4-:R-:W-:Y:S04]  /*1d40*/  STS [R19.X4+0x6c80], R136 ;  /* 0x006c808813007388 */ /* 0x010fe80000004800 */
        /* <DEDUP_REMOVED lines=23> */
[----:B------:R-:W-:Y:S04]  /*1ec0*/  @!P0 STS [R19.X4+0xb7c0], R99 ;  /* 0x00b7c06313008388 */ /* 0x000fe80000004800 */
[----:B------:R-:W-:Y:S04]  /*1ed0*/  STS [R19.X4+0xb440], R95 ;  /* 0x00b4405f13007388 */ /* 0x000fe80000004800 */
[----:B------:R-:W-:Y:S04]  /*1ee0*/  STS [R19.X4], R4 ;  /* 0x0000000413007388 */ /* 0x000fe80000004800 */
[----:B------:R-:W-:Y:S04]  /*1ef0*/  STS [R19.X4+0x1c0], R6 ;  /* 0x0001c00613007388 */ /* 0x000fe80000004800 */
[----:B------:R-:W-:Y:S04]  /*1f00*/  STS [R19.X4+0x380], R10 ;  /* 0x0003800a13007388 */ /* 0x000fe80000004800 */
[----:B------:R-:W-:Y:S04]  /*1f10*/  STS [R19.X4+0x540], R14 ;  /* 0x0005400e13007388 */ /* 0x000fe80000004800 */
[----:B------:R0:W-:Y:S04]  /*1f20*/  STS [R19.X4+0x700], R16 ;  /* 0x0007001013007388 */ /* 0x0001e80000004800 */
[----:B------:R-:W-:Y:S04]  /*1f30*/  STS [R19.X4+0x8c0], R146 ;  /* 0x0008c09213007388 */ /* 0x000fe80000004800 */
[----:B------:R-:W-:Y:S04]  /*1f40*/  STS [R19.X4+0xa80], R148 ;  /* 0x000a809413007388 */ /* 0x000fe80000004800 */
        /* <DEDUP_REMOVED lines=24> */
[----:B------:R-:W-:Y:S01]  /*20d0*/  STS [R19.X4+0x3640], R57 ;  /* 0x0036403913007388 */ /* 0x000fe20000004800 */
[----:B------:R-:W-:-:S02]  /*20e0*/  IADD3 R41, R41, 0x1, RZ ;  /* 0x0000000129297810 */ /* 0x000fc40007ffe0ff */
[----:B0-----:R-:W-:Y:S01]  /*20f0*/  LEA R16, R0, 0x3800, 0xc ;  /* 0x0000380000107811 */ /* 0x001fe200078e60ff */
[----:B-1----:R-:W-:Y:S01]  /*2100*/  IMAD.MOV.U32 R2, RZ, RZ, 0x800 ;  /* 0x00000800ff027424 */ /* 0x002fe200078e00ff */
[----:B------:R-:W-:Y:S06]  /*2110*/  BAR.SYNC 0x0 ;  /* 0x0000000000007b1d */ /* 0x000fec0000000000 */
[----:B------:R-:W-:Y:S02]  /*2120*/  ISETP.GE.U32.AND P1, PT, R41, 0x2, PT ;  /* 0x000000022900780c */ /* 0x000fe40003f26070 */
[----:B------:R-:W-:-:S02]  /*2130*/  LEA R3, R39, 0x70, 0x2 ;  /* 0x0000007027037811 */ /* 0x000fc400078e10ff */
[----:B------:R-:W-:-:S03]  /*2140*/  IADD3 R16, R16, 0x800, RZ ;  /* 0x0000080010107810 */ /* 0x000fc60007ffe0ff */
.L_x_0:
[----:B------:R-:W-:Y:S01]  /*2150*/  LDS R17, [R3+-0x70] ;  /* 0xffff900003117984 */ /* 0x000fe20000000800 */
[----:B------:R-:W-:-:S03]  /*2160*/  IADD3 R2, R2, 0x20, RZ ;  /* 0x0000002002027810 */ /* 0x000fc60007ffe0ff */
[----:B------:R-:W0:Y:S01]  /*2170*/  LDS.128 R8, [R16+-0x600] ;  /* 0xfffa000010087984 */ /* 0x000e220000000c00 */
[----:B------:R-:W-:-:S03]  /*2180*/  ISETP.NE.AND P0, PT, R2, 0xa00, PT ;  /* 0x00000a000200780c */ /* 0x000fc60003f05270 */
[----:B------:R-:W1:Y:S04]  /*2190*/  LDS R43, [R3+-0x38] ;  /* 0xffffc800032b7984 */ /* 0x000e680000000800 */
[----:B------:R-:W2:Y:S04]  /*21a0*/  LDS.128 R4, [R16+-0x800] ;  /* 0xfff8000010047984 */ /* 0x000ea80000000c00 */
[----:B------:R-:W3:Y:S04]  /*21b0*/  LDS R42, [R3] ;  /* 0x00000000032a7984 */ /* 0x000ee80000000800 */
[----:B------:R-:W4:Y:S04]  /*21c0*/  LDS R64, [R3+0x38] ;  /* 0x0000380003407984 */ /* 0x000f280000000800 */
[----:B------:R-:W5:Y:S04]  /*21d0*/  LDS.128 R12, [R16+-0x400] ;  /* 0xfffc0000100c7984 */ /* 0x000f680000000c00 */
[----:B------:R-:W5:Y:S04]  /*21e0*/  LDS.128 R44, [R16+-0x200] ;  /* 0xfffe0000102c7984 */ /* 0x000f680000000c00 */
[----:B------:R-:W5:Y:S04]  /*21f0*/  LDS.128 R48, [R16] ;  /* 0x0000000010307984 */ /* 0x000f680000000c00 */
[----:B------:R-:W5:Y:S04]  /*2200*/  LDS.128 R52, [R16+0x200] ;  /* 0x0002000010347984 */ /* 0x000f680000000c00 */
[----:B------:R-:W5:Y:S04]  /*2210*/  LDS.128 R56, [R16+0x400] ;  /* 0x0004000010387984 */ /* 0x000f680000000c00 */
[----:B------:R-:W5:Y:S01]  /*2220*/  LDS.128 R60, [R16+0x600] ;  /* 0x00060000103c7984 */ /* 0x000f620000000c00 */
[----:B0-----:R-:W-:-:S02]  /*2230*/  FFMA R34, R17, R8, R34 ;  /* 0x0000000811227223 */ /* 0x001fc40000000022 */
[----:B-1----:R-:W-:Y:S01]  /*2240*/  FFMA R8, R43, R8, R33 ;  /* 0x000000082b087223 */ /* 0x002fe20000000021 */
[----:B------:R-:W-:Y:S01]  /*2250*/  LDS.128 R84, [R16+-0x7f0] ;  /* 0xfff8100010547984 */ /* 0x000fe20000000c00 */
[----:B--2---:R-:W-:-:S03]  /*2260*/  FFMA R40, R4, R17, R37 ;  /* 0x0000001104287223 */ /* 0x004fc60000000025 */
[----:B------:R-:W-:Y:S01]  /*2270*/  LDS.128 R80, [R16+-0x5f0] ;  /* 0xfffa100010507984 */ /* 0x000fe20000000c00 */
[----:B------:R-:W-:Y:S02]  /*2280*/  FFMA R4, R4, R43, R36 ;  /* 0x0000002b04047223 */ /* 0x000fe40000000024 */
[C---:B---3--:R-:W-:Y:S01]  /*2290*/  FFMA R37, R42.reuse, R9, R34 ;  /* 0x000000092a257223 */ /* 0x048fe20000000022 */
[----:B------:R-:W0:Y:S01]  /*22a0*/  LDS R36, [R3+0x70] ;  /* 0x0000700003247984 */ /* 0x000e220000000800 */
[----:B------:R-:W-:Y:S02]  /*22b0*/  FFMA R33, R42, R5, R40 ;  /* 0x000000052a217223 */ /* 0x000fe40000000028 */
[C---:B----4-:R-:W-:Y:S01]  /*22c0*/  FFMA R9, R64.reuse, R9, R8 ;  /* 0x0000000940097223 */ /* 0x050fe20000000008 */
[----:B------:R-:W-:Y:S01]  /*22d0*/  LDS R34, [R3+0xe0] ;  /* 0x0000e00003227984 */ /* 0x000fe20000000800 */
[----:B------:R-:W-:Y:S02]  /*22e0*/  FFMA R5, R64, R5, R4 ;  /* 0x0000000540057223 */ /* 0x000fe40000000004 */
[-C--:B-----5:R-:W-:Y:S01]  /*22f0*/  FFMA R32, R17, R12.reuse, R32 ;  /* 0x0000000c11207223 */ /* 0x0a0fe20000000020 */
[----:B------:R-:W1:Y:S01]  /*2300*/  LDS R8, [R3+0xa8] ;  /* 0x0000a80003087984 */ /* 0x000e620000000800 */
[----:B------:R-:W-:-:S02]  /*2310*/  FFMA R12, R43, R12, R31 ;  /* 0x0000000c2b0c7223 */ /* 0x000fc4000000001f */
[-C--:B------:R-:W-:Y:S01]  /*2320*/  FFMA R30, R17, R44.reuse, R30 ;  /* 0x0000002c111e7223 */ /* 0x080fe2000000001e */
[----:B------:R-:W2:Y:S01]  /*2330*/  LDS R40, [R3+0x118] ;  /* 0x0001180003287984 */ /* 0x000ea20000000800 */
[----:B------:R-:W-:Y:S02]  /*2340*/  FFMA R44, R43, R44, R29 ;  /* 0x0000002c2b2c7223 */ /* 0x000fe4000000001d */
[-C--:B------:R-:W-:Y:S01]  /*2350*/  FFMA R28, R17, R48.reuse, R28 ;  /* 0x00000030111c7223 */ /* 0x080fe2000000001c */
[----:B------:R-:W-:Y:S01]  /*2360*/  LDS.128 R76, [R16+-0x1f0] ;  /* 0xfffe1000104c7984 */ /* 0x000fe20000000c00 */
[----:B------:R-:W-:Y:S02]  /*2370*/  FFMA R27, R43, R48, R27 ;  /* 0x000000302b1b7223 */ /* 0x000fe4000000001b */
[-C--:B------:R-:W-:Y:S01]  /*2380*/  FFMA R26, R17, R52.reuse, R26 ;  /* 0x00000034111a7223 */ /* 0x080fe2000000001a */
[----:B------:R-:W-:Y:S01]  /*2390*/  LDS R48, [R3+0x1c0] ;  /* 0x0001c00003307984 */ /* 0x000fe20000000800 */
[----:B------:R-:W-:-:S02]  /*23a0*/  FFMA R25, R43, R52, R25 ;  /* 0x000000342b197223 */ /* 0x000fc40000000019 */
[C---:B------:R-:W-:Y:S01]  /*23b0*/  FFMA R24, R17.reuse, R56, R24 ;  /* 0x0000003811187223 */ /* 0x040fe20000000018 */
[----:B------:R-:W-:Y:S01]  /*23c0*/  LDS.128 R72, [R16+0x210] ;  /* 0x0002100010487984 */ /* 0x000fe20000000c00 */
[-C--:B------:R-:W-:Y:S02]  /*23d0*/  FFMA R65, R42, R49.reuse, R28 ;  /* 0x000000312a417223 */ /* 0x080fe4000000001c */
[----:B------:R-:W-:Y:S01]  /*23e0*/  FFMA R17, R17, R60, R22 ;  /* 0x0000003c11117223 */ /* 0x000fe20000000016 */
[----:B------:R-:W-:Y:S01]  /*23f0*/  LDS.128 R68, [R16+0x410] ;  /* 0x0004100010447984 */ /* 0x000fe20000000c00 */
[----:B------:R-:W-:Y:S02]  /*2400*/  FFMA R27, R64, R49, R27 ;  /* 0x00000031401b7223 */ /* 0x000fe4000000001b */
[C---:B------:R-:W-:Y:S01]  /*2410*/  FFMA R23, R43.reuse, R56, R23 ;  /* 0x000000382b177223 */ /* 0x040fe20000000017 */
[----:B------:R-:W-:Y:S01]  /*2420*/  LDS R52, [R3+0x1f8] ;  /* 0x0001f80003347984 */ /* 0x000fe20000000800 */
[----:B------:R-:W-:-:S02]  /*2430*/  FFMA R21, R43, R60, R21 ;  /* 0x0000003c2b157223 */ /* 0x000fc40000000015 */
[C---:B------:R-:W-:Y:S02]  /*2440*/  FFMA R29, R42.reuse, R13, R32 ;  /* 0x0000000d2a1d7223 */ /* 0x040fe40000000020 */
[C---:B------:R-:W-:Y:S02]  /*2450*/  FFMA R31, R42.reuse, R45, R30 ;  /* 0x0000002d2a1f7223 */ /* 0x040fe4000000001e */
[C---:B------:R-:W-:Y:S02]  /*2460*/  FFMA R49, R42.reuse, R53, R26 ;  /* 0x000000352a317223 */ /* 0x040fe4000000001a */
[C---:B------:R-:W-:Y:S02]  /*2470*/  FFMA R43, R42.reuse, R57, R24 ;  /* 0x000000392a2b7223 */ /* 0x040fe40000000018 */
[----:B------:R-:W-:Y:S02]  /*2480*/  FFMA R17, R42, R61, R17 ;  /* 0x0000003d2a117223 */ /* 0x000fe40000000011 */
[C---:B------:R-:W-:Y:S01]  /*2490*/  FFMA R45, R64.reuse, R45, R44 ;  /* 0x0000002d402d7223 */ /* 0x040fe2000000002c */
[----:B------:R-:W3:Y:S01]  /*24a0*/  LDS R42, [R3+0x150] ;  /* 0x00015000032a7984 */ /* 0x000ee20000000800 */
[----:B------:R-:W-:-:S02]  /*24b0*/  FFMA R25, R64, R53, R25 ;  /* 0x0000003540197223 */ /* 0x000fc40000000019 */
[C---:B0-----:R-:W-:Y:S01]  /*24c0*/  FFMA R4, R36.reuse, R6, R33 ;  /* 0x0000000624047223 */ /* 0x041fe20000000021 */
[----:B------:R-:W0:Y:S01]  /*24d0*/  LDS R44, [R3+0x188] ;  /* 0x00018800032c7984 */ /* 0x000e220000000800 */
[C---:B------:R-:W-:Y:S02]  /*24e0*/  FFMA R22, R36.reuse, R14, R29 ;  /* 0x0000000e24167223 */ /* 0x040fe4000000001d */
[C---:B------:R-:W-:Y:S02]  /*24f0*/  FFMA R32, R36.reuse, R46, R31 ;  /* 0x0000002e24207223 */ /* 0x040fe4000000001f */
[C---:B------:R-:W-:Y:S01]  /*2500*/  FFMA R33, R36.reuse, R50, R65 ;  /* 0x0000003224217223 */ /* 0x040fe20000000041 */
[----:B------:R-:W4:Y:S01]  /*2510*/  LDS.128 R28, [R16+-0x3f0] ;  /* 0xfffc1000101c7984 */ /* 0x000f220000000c00 */
[----:B------:R-:W-:Y:S02]  /*2520*/  FFMA R49, R36, R54, R49 ;  /* 0x0000003624317223 */ /* 0x000fe40000000031 */
[----:B------:R-:W-:-:S02]  /*2530*/  FFMA R13, R64, R13, R12 ;  /* 0x0000000d400d7223 */ /* 0x000fc4000000000c */
[C---:B------:R-:W-:Y:S02]  /*2540*/  FFMA R23, R64.reuse, R57, R23 ;  /* 0x0000003940177223 */ /* 0x040fe40000000017 */
[----:B------:R-:W-:Y:S02]  /*2550*/  FFMA R21, R64, R61, R21 ;  /* 0x0000003d40157223 */ /* 0x000fe40000000015 */
[C---:B-1----:R-:W-:Y:S01]  /*2560*/  FFMA R6, R8.reuse, R6, R5 ;  /* 0x0000000608067223 */ /* 0x042fe20000000005 */
[----:B------:R-:W-:Y:S01]  /*2570*/  LDS.128 R64, [R16+0x610] ;  /* 0x0006100010407984 */ /* 0x000fe20000000c00 */
[C---:B------:R-:W-:Y:S02]  /*2580*/  FFMA R50, R8.reuse, R50, R27 ;  /* 0x0000003208327223 */ /* 0x040fe4000000001b */
[----:B------:R-:W-:Y:S01]  /*2590*/  FFMA R54, R8, R54, R25 ;  /* 0x0000003608367223 */ /* 0x000fe20000000019 */
[----:B------:R-:W-:Y:S01]  /*25a0*/  LDS R5, [R3+0x230] ;  /* 0x0002300003057984 */ /* 0x000fe20000000800 */
[----:B------:R-:W-:-:S02]  /*25b0*/  FFMA R12, R36, R10, R37 ;  /* 0x0000000a240c7223 */ /* 0x000fc40000000025 */
[----:B------:R-:W-:Y:S01]  /*25c0*/  FFMA R10, R8, R10, R9 ;  /* 0x0000000a080a7223 */ /* 0x000fe20000000009 */
[----:B------:R1:W5:Y:S01]  /*25d0*/  LDS.128 R24, [R16+0x10] ;  /* 0x0000100010187984 */ /* 0x0003620000000c00 */
[-C--:B------:R-:W-:Y:S02]  /*25e0*/  FFMA R9, R34, R7.reuse, R4 ;  /* 0x0000000722097223 */ /* 0x080fe40000000004 */
[----:B--2---:R-:W-:Y:S02]  /*25f0*/  FFMA R7, R40, R7, R6 ;  /* 0x0000000728077223 */ /* 0x004fe40000000006 */
[C---:B------:R-:W-:Y:S02]  /*2600*/  FFMA R43, R36.reuse, R58, R43 ;  /* 0x0000003a242b7223 */ /* 0x040fe4000000002b */
[----:B------:R-:W-:Y:S01]  /*2610*/  FFMA R36, R36, R62, R17 ;  /* 0x0000003e24247223 */ /* 0x000fe20000000011 */
[----:B-1----:R-:W-:Y:S01]  /*2620*/  IADD3 R16, R16, 0x20, RZ ;  /* 0x0000002010107810 */ /* 0x002fe20007ffe0ff */
[----:B------:R-:W-:-:S02]  /*2630*/  FFMA R14, R8, R14, R13 ;  /* 0x0000000e080e7223 */ /* 0x000fc4000000000d */
[----:B------:R-:W-:Y:S02]  /*2640*/  FFMA R13, R34, R11, R12 ;  /* 0x0000000b220d7223 */ /* 0x000fe4000000000c */
[----:B---3--:R-:W-:Y:S02]  /*2650*/  FFMA R4, R84, R42, R9 ;  /* 0x0000002a54047223 */ /* 0x008fe40000000009 */
[----:B------:R-:W-:Y:S02]  /*2660*/  FFMA R17, R34, R15, R22 ;  /* 0x0000000f22117223 */ /* 0x000fe40000000016 */
[----:B0-----:R-:W-:Y:S01]  /*2670*/  FFMA R84, R84, R44, R7 ;  /* 0x0000002c54547223 */ /* 0x001fe20000000007 */
[----:B------:R-:W-:Y:S01]  /*2680*/  LDS R22, [R3+0x2a0] ;  /* 0x0002a00003167984 */ /* 0x000fe20000000800 */
[----:B------:R-:W-:Y:S02]  /*2690*/  FFMA R11, R40, R11, R10 ;  /* 0x0000000b280b7223 */ /* 0x000fe4000000000a */
[C---:B------:R-:W-:Y:S01]  /*26a0*/  FFMA R46, R8.reuse, R46, R45 ;  /* 0x0000002e082e7223 */ /* 0x040fe2000000002d */
[----:B------:R-:W0:Y:S01]  /*26b0*/  LDS R7, [R3+0x268] ;  /* 0x0002680003077984 */ /* 0x000e220000000800 */
[----:B------:R-:W-:-:S02]  /*26c0*/  FFMA R23, R8, R58, R23 ;  /* 0x0000003a08177223 */ /* 0x000fc40000000017 */
[----:B------:R-:W-:Y:S01]  /*26d0*/  FFMA R8, R8, R62, R21 ;  /* 0x0000003e08087223 */ /* 0x000fe20000000015 */
[----:B------:R1:W2:Y:S01]  /*26e0*/  LDS R10, [R3+0x2d8] ;  /* 0x0002d800030a7984 */ /* 0x0002a20000000800 */
[C---:B------:R-:W-:Y:S02]  /*26f0*/  FFMA R33, R34.reuse, R51, R33 ;  /* 0x0000003322217223 */ /* 0x040fe40000000021 */
[----:B------:R-:W-:Y:S02]  /*2700*/  FFMA R37, R34, R63, R36 ;  /* 0x0000003f22257223 */ /* 0x000fe40000000024 */
[----:B------:R-:W-:Y:S02]  /*2710*/  FFMA R15, R40, R15, R14 ;  /* 0x0000000f280f7223 */ /* 0x000fe4000000000e */
[----:B------:R-:W-:Y:S01]  /*2720*/  FFMA R6, R42, R80, R13 ;  /* 0x000000502a067223 */ /* 0x000fe2000000000d */
[----:B-1----:R-:W-:Y:S01]  /*2730*/  IADD3 R3, R3, 0x380, RZ ;  /* 0x0000038003037810 */ /* 0x002fe20007ffe0ff */
[----:B------:R-:W-:-:S02]  /*2740*/  FFMA R21, R34, R47, R32 ;  /* 0x0000002f22157223 */ /* 0x000fc40000000020 */
[C---:B------:R-:W-:Y:S02]  /*2750*/  FFMA R49, R34.reuse, R55, R49 ;  /* 0x0000003722317223 */ /* 0x040fe40000000031 */
[----:B------:R-:W-:Y:S02]  /*2760*/  FFMA R43, R34, R59, R43 ;  /* 0x0000003b222b7223 */ /* 0x000fe4000000002b */
[C---:B------:R-:W-:Y:S02]  /*2770*/  FFMA R51, R40.reuse, R51, R50 ;  /* 0x0000003328337223 */ /* 0x040fe40000000032 */
[C---:B------:R-:W-:Y:S02]  /*2780*/  FFMA R63, R40.reuse, R63, R8 ;  /* 0x0000003f283f7223 */ /* 0x040fe40000000008 */
[C---:B------:R-:W-:Y:S02]  /*2790*/  FFMA R47, R40.reuse, R47, R46 ;  /* 0x0000002f282f7223 */ /* 0x040fe4000000002e */
[----:B------:R-:W-:-:S02]  /*27a0*/  FFMA R55, R40, R55, R54 ;  /* 0x0000003728377223 */ /* 0x000fc40000000036 */
[----:B------:R-:W-:Y:S02]  /*27b0*/  FFMA R23, R40, R59, R23 ;  /* 0x0000003b28177223 */ /* 0x000fe40000000017 */
[----:B------:R-:W-:Y:S02]  /*27c0*/  FFMA R8, R48, R85, R4 ;  /* 0x0000005530087223 */ /* 0x000fe40000000004 */
[-C--:B----4-:R-:W-:Y:S02]  /*27d0*/  FFMA R4, R42, R28.reuse, R17 ;  /* 0x0000001c2a047223 */ /* 0x090fe40000000011 */
[----:B------:R-:W-:Y:S02]  /*27e0*/  FFMA R34, R48, R81, R6 ;  /* 0x0000005130227223 */ /* 0x000fe40000000006 */
[----:B------:R-:W-:Y:S02]  /*27f0*/  FFMA R28, R44, R28, R15 ;  /* 0x0000001c2c1c7223 */ /* 0x000fe4000000000f */
[----:B------:R-:W-:-:S02]  /*2800*/  FFMA R6, R42, R76, R21 ;  /* 0x0000004c2a067223 */ /* 0x000fc40000000015 */
[-C--:B-----5:R-:W-:Y:S02]  /*2810*/  FFMA R33, R42, R24.reuse, R33 ;  /* 0x000000182a217223 */ /* 0x0a0fe40000000021 */
[----:B------:R-:W-:Y:S02]  /*2820*/  FFMA R51, R44, R24, R51 ;  /* 0x000000182c337223 */ /* 0x000fe40000000033 */
[C---:B------:R-:W-:Y:S02]  /*2830*/  FFMA R49, R42.reuse, R72, R49 ;  /* 0x000000482a317223 */ /* 0x040fe40000000031 */
[C---:B------:R-:W-:Y:S02]  /*2840*/  FFMA R43, R42.reuse, R68, R43 ;  /* 0x000000442a2b7223 */ /* 0x040fe4000000002b */
[----:B------:R-:W-:Y:S02]  /*2850*/  FFMA R37, R42, R64, R37 ;  /* 0x000000402a257223 */ /* 0x000fe40000000025 */
[----:B------:R-:W-:-:S02]  /*2860*/  FFMA R80, R44, R80, R11 ;  /* 0x000000502c507223 */ /* 0x000fc4000000000b */
[C---:B------:R-:W-:Y:S02]  /*2870*/  FFMA R76, R44.reuse, R76, R47 ;  /* 0x0000004c2c4c7223 */ /* 0x040fe4000000002f */
[C---:B------:R-:W-:Y:S02]  /*2880*/  FFMA R55, R44.reuse, R72, R55 ;  /* 0x000000482c377223 */ /* 0x040fe40000000037 */
[----:B------:R-:W-:Y:S02]  /*2890*/  FFMA R23, R44, R68, R23 ;  /* 0x000000442c177223 */ /* 0x000fe40000000017 */
[-C--:B------:R-:W-:Y:S02]  /*28a0*/  FFMA R32, R48, R29.reuse, R4 ;  /* 0x0000001d30207223 */ /* 0x080fe40000000004 */
[----:B------:R-:W-:Y:S02]  /*28b0*/  FFMA R63, R44, R64, R63 ;  /* 0x000000402c3f7223 */ /* 0x000fe4000000003f */
[----:B------:R-:W-:-:S02]  /*28c0*/  FFMA R29, R52, R29, R28 ;  /* 0x0000001d341d7223 */ /* 0x000fc4000000001c */
[C---:B------:R-:W-:Y:S02]  /*28d0*/  FFMA R6, R48.reuse, R77, R6 ;  /* 0x0000004d30067223 */ /* 0x040fe40000000006 */
[-C--:B------:R-:W-:Y:S02]  /*28e0*/  FFMA R28, R48, R25.reuse, R33 ;  /* 0x00000019301c7223 */ /* 0x080fe40000000021 */
[----:B------:R-:W-:Y:S02]  /*28f0*/  FFMA R51, R52, R25, R51 ;  /* 0x0000001934337223 */ /* 0x000fe40000000033 */
[C---:B------:R-:W-:Y:S02]  /*2900*/  FFMA R9, R48.reuse, R73, R49 ;  /* 0x0000004930097223 */ /* 0x040fe40000000031 */
[C---:B------:R-:W-:Y:S02]  /*2910*/  FFMA R24, R48.reuse, R69, R43 ;  /* 0x0000004530187223 */ /* 0x040fe4000000002b */
[----:B------:R-:W-:-:S02]  /*2920*/  FFMA R11, R48, R65, R37 ;  /* 0x00000041300b7223 */ /* 0x000fc40000000025 */
[C---:B------:R-:W-:Y:S02]  /*2930*/  FFMA R36, R52.reuse, R85, R84 ;  /* 0x0000005534247223 */ /* 0x040fe40000000054 */
[C---:B------:R-:W-:Y:S02]  /*2940*/  FFMA R80, R52.reuse, R81, R80 ;  /* 0x0000005134507223 */ /* 0x040fe40000000050 */
[C---:B------:R-:W-:Y:S02]  /*2950*/  FFMA R76, R52.reuse, R77, R76 ;  /* 0x0000004d344c7223 */ /* 0x040fe4000000004c */
        /* <DEDUP_REMOVED lines=10> */
[----:B------:R-:W-:Y:S02]  /*2a00*/  FFMA R11, R5, R66, R11 ;  /* 0x00000042050b7223 */ /* 0x000fe4000000000b */
[C---:B0-----:R-:W-:Y:S02]  /*2a10*/  FFMA R36, R7.reuse, R86, R36 ;  /* 0x0000005607247223 */ /* 0x041fe40000000024 */
[C---:B------:R-:W-:Y:S02]  /*2a20*/  FFMA R82, R7.reuse, R82, R80 ;  /* 0x0000005207527223 */ /* 0x040fe40000000050 */
[C---:B------:R-:W-:Y:S02]  /*2a30*/  FFMA R6, R7.reuse, R30, R29 ;  /* 0x0000001e07067223 */ /* 0x040fe4000000001d */
[----:B------:R-:W-:-:S02]  /*2a40*/  FFMA R78, R7, R78, R76 ;  /* 0x0000004e074e7223 */ /* 0x000fc4000000004c */
[C---:B------:R-:W-:Y:S02]  /*2a50*/  FFMA R5, R7.reuse, R26, R51 ;  /* 0x0000001a07057223 */ /* 0x040fe40000000033 */
[C---:B------:R-:W-:Y:S02]  /*2a60*/  FFMA R25, R7.reuse, R74, R25 ;  /* 0x0000004a07197223 */ /* 0x040fe40000000019 */
[C---:B------:R-:W-:Y:S02]  /*2a70*/  FFMA R23, R7.reuse, R70, R23 ;  /* 0x0000004607177223 */ /* 0x040fe40000000017 */
[----:B------:R-:W-:Y:S02]  /*2a80*/  FFMA R7, R7, R66, R63 ;  /* 0x0000004207077223 */ /* 0x000fe4000000003f */
        /* <DEDUP_REMOVED lines=8> */
[C---:B--2---:R-:W-:Y:S02]  /*2b10*/  FFMA R36, R10.reuse, R87, R36 ;  /* 0x000000570a247223 */ /* 0x044fe40000000024 */
[C---:B------:R-:W-:Y:S02]  /*2b20*/  FFMA R33, R10.reuse, R83, R82 ;  /* 0x000000530a217223 */ /* 0x040fe40000000052 */
[C---:B------:R-:W-:Y:S02]  /*2b30*/  FFMA R31, R10.reuse, R31, R6 ;  /* 0x0000001f0a1f7223 */ /* 0x040fe40000000006 */
[C---:B------:R-:W-:Y:S02]  /*2b40*/  FFMA R29, R10.reuse, R79, R78 ;  /* 0x0000004f0a1d7223 */ /* 0x040fe4000000004e */
[C---:B------:R-:W-:Y:S02]  /*2b50*/  FFMA R27, R10.reuse, R27, R5 ;  /* 0x0000001b0a1b7223 */ /* 0x040fe40000000005 */
[----:B------:R-:W-:-:S02]  /*2b60*/  FFMA R25, R10, R75, R25 ;  /* 0x0000004b0a197223 */ /* 0x000fc40000000019 */
[C---:B------:R-:W-:Y:S02]  /*2b70*/  FFMA R23, R10.reuse, R71, R23 ;  /* 0x000000470a177223 */ /* 0x040fe40000000017 */
[----:B------:R-:W-:Y:S01]  /*2b80*/  FFMA R21, R10, R67, R7 ;  /* 0x000000430a157223 */ /* 0x000fe20000000007 */
[----:B------:R-:W-:Y:S05]  /*2b90*/  @P0 BRA `(.L_x_0) ;  /* 0xfffff5b000000947 */ /* 0x000fea000383ffff */
[----:B------:R-:W-:Y:S01]  /*2ba0*/  @P1 CALL.REL.NOINC `(.L_x_1) ;  /* 0x0000001000001944 */ /* 0x000fe20003c00000 */
[----:B------:R-:W-:Y:S05]  /*2bb0*/  BRA `(.L_x_2) ;  /* 0xffffd60000007947 */ /* 0x000fea000383ffff */
.L_x_1:
[----:B------:R-:W-:Y:S01]  /*2bc0*/  IMAD R39, R0, 0x620, R39 ;  /* 0x0000062000277824 */ /* 0x000fe200078e0227 */
[----:B------:R-:W-:Y:S02]  /*2bd0*/  FMNMX R5, RZ, R36, !PT ;  /* 0x00000024ff057209 */ /* 0x000fe40007800000 */
[----:B------:R-:W-:Y:S01]  /*2be0*/  FMNMX R7, RZ, R34, !PT ;  /* 0x00000022ff077209 */ /* 0x000fe20007800000 */
[----:B------:R-:W-:Y:S01]  /*2bf0*/  IMAD R18, R18, 0x3100, R39 ;  /* 0x0000310012127824 */ /* 0x000fe200078e0227 */
[----:B------:R-:W-:Y:S02]  /*2c00*/  FMNMX R37, RZ, R37, !PT ;  /* 0x00000025ff257209 */ /* 0x000fe40007800000 */
[----:B------:R-:W-:Y:S01]  /*2c10*/  FMNMX R33, RZ, R33, !PT ;  /* 0x00000021ff217209 */ /* 0x000fe20007800000 */
[----:B------:R-:W-:Y:S01]  /*2c20*/  IMAD R3, R35, 0x1c, R18 ;  /* 0x0000001c23037824 */ /* 0x000fe200078e0212 */
[----:B------:R-:W-:-:S02]  /*2c30*/  FMNMX R9, RZ, R32, !PT ;  /* 0x00000020ff097209 */ /* 0x000fc40007800000 */
[----:B------:R-:W-:Y:S01]  /*2c40*/  FMNMX R31, RZ, R31, !PT ;  /* 0x0000001fff1f7209 */ /* 0x000fe20007800000 */
[----:B------:R-:W-:Y:S01]  /*2c50*/  IMAD.WIDE R2, R3, R20, c[0x0][0x170] ;  /* 0x00005c0003027625 */ /* 0x000fe200078e0214 */
[----:B------:R-:W-:Y:S02]  /*2c60*/  FMNMX R11, RZ, R30, !PT ;  /* 0x0000001eff0b7209 */ /* 0x000fe40007800000 */
[----:B------:R-:W-:Y:S02]  /*2c70*/  FMNMX R29, RZ, R29, !PT ;  /* 0x0000001dff1d7209 */ /* 0x000fe40007800000 */
[----:B------:R0:W-:Y:S01]  /*2c80*/  STG.E [R2.64+0x38], R5 ;  /* 0x0000380502007986 */ /* 0x0001e2000c101904 */
[----:B------:R-:W-:Y:S02]  /*2c90*/  FMNMX R13, RZ, R28, !PT ;  /* 0x0000001cff0d7209 */ /* 0x000fe40007800000 */
[----:B------:R-:W-:Y:S01]  /*2ca0*/  FMNMX R27, RZ, R27, !PT ;  /* 0x0000001bff1b7209 */ /* 0x000fe20007800000 */
[----:B------:R1:W-:Y:S01]  /*2cb0*/  STG.E [R2.64+0x310], R7 ;  /* 0x0003100702007986 */ /* 0x0003e2000c101904 */
[----:B------:R-:W-:-:S02]  /*2cc0*/  FMNMX R15, RZ, R26, !PT ;  /* 0x0000001aff0f7209 */ /* 0x000fc40007800000 */
[----:B------:R-:W-:Y:S01]  /*2cd0*/  FMNMX R25, RZ, R25, !PT ;  /* 0x00000019ff197209 */ /* 0x000fe20007800000 */
[----:B------:R-:W-:Y:S01]  /*2ce0*/  STG.E [R2.64], R37 ;  /* 0x0000002502007986 */ /* 0x000fe2000c101904 */
[----:B------:R-:W-:Y:S02]  /*2cf0*/  FMNMX R23, RZ, R23, !PT ;  /* 0x00000017ff177209 */ /* 0x000fe40007800000 */
[----:B------:R-:W-:Y:S01]  /*2d00*/  FMNMX R21, RZ, R21, !PT ;  /* 0x00000015ff157209 */ /* 0x000fe20007800000 */
[----:B------:R-:W-:Y:S01]  /*2d10*/  STG.E [R2.64+0x348], R33 ;  /* 0x0003482102007986 */ /* 0x000fe2000c101904 */
[----:B0-----:R-:W-:Y:S02]  /*2d20*/  FMNMX R5, RZ, R24, !PT ;  /* 0x00000018ff057209 */ /* 0x001fe40007800000 */
[----:B-1----:R-:W-:Y:S01]  /*2d30*/  FMNMX R7, RZ, R22, !PT ;  /* 0x00000016ff077209 */ /* 0x002fe20007800000 */
[----:B------:R-:W-:Y:S04]  /*2d40*/  STG.E [R2.64+0x620], R9 ;  /* 0x0006200902007986 */ /* 0x000fe8000c101904 */
        /* <DEDUP_REMOVED lines=10> */
[----:B------:R-:W-:Y:S01]  /*2df0*/  STG.E [R2.64+0x15a8], R21 ;  /* 0x0015a81502007986 */ /* 0x000fe2000c101904 */
[----:B------:R-:W-:Y:S05]  /*2e00*/  EXIT ;  /* 0x000000000000794d */ /* 0x000fea0003800000 */
.L_x_3:
[----:B------:R-:W-:-:S00]  /*2e10*/  BRA `(.L_x_3) ;  /* 0xfffffff000007947 */ /* 0x000fc0000383ffff */
[----:B------:R-:W-:-:S00]  /*2e20*/  NOP ;  /* 0x0000000000007918 */ /* 0x000fc00000000000 */
        /* <DEDUP_REMOVED lines=13> */
.L_x_4:


//--------------------- .nv.shared.candidate4     --------------------------
	.section	.nv.shared.candidate4,"aw",@nobits
	.align	4
.nv.shared.candidate4:
	.zero		47104
